	.headerflags	@"EF_CUDA_TEXMODE_UNIFIED EF_CUDA_64BIT_ADDRESS EF_CUDA_ACCELERATORS EF_CUDA_SM90 EF_CUDA_VIRTUAL_SM(EF_CUDA_SM90)"
	.elftype	@"ET_EXEC"


//--------------------- .nv.info                  --------------------------
	.section	.nv.info,"",@"SHT_CUDA_INFO"
	.align	4


	//----- nvinfo : EIATTR_REGCOUNT
	.align		4
        /*0000*/ 	.byte	0x04, 0x2f
        /*0002*/ 	.short	(.L_1 - .L_0)
	.align		4
.L_0:
        /*0004*/ 	.word	index@(triton_poi_fused_convolution_leaky_relu_7)
        /*0008*/ 	.word	0x0000000c


	//----- nvinfo : EIATTR_MIN_STACK_SIZE
	.align		4
.L_1:
        /*000c*/ 	.byte	0x04, 0x12
        /*000e*/ 	.short	(.L_3 - .L_2)
	.align		4
.L_2:
        /*0010*/ 	.word	index@(triton_poi_fused_convolution_leaky_relu_7)
        /*0014*/ 	.word	0x00000000


	//----- nvinfo : EIATTR_FRAME_SIZE
	.align		4
.L_3:
        /*0018*/ 	.byte	0x04, 0x11
        /*001a*/ 	.short	(.L_5 - .L_4)
	.align		4
.L_4:
        /*001c*/ 	.word	index@(triton_poi_fused_convolution_leaky_relu_7)
        /*0020*/ 	.word	0x00000000


	//----- nvinfo : EIATTR_MIN_STACK_SIZE
	.align		4
.L_5:
        /*0024*/ 	.byte	0x04, 0x12
        /*0026*/ 	.short	(.L_7 - .L_6)
	.align		4
.L_6:
        /*0028*/ 	.word	index@(triton_poi_fused_convolution_leaky_relu_7)
        /*002c*/ 	.word	0x00000000
.L_7:


//--------------------- .nv.info.triton_poi_fused_convolution_leaky_relu_7 --------------------------
	.section	.nv.info.triton_poi_fused_convolution_leaky_relu_7,"",@"SHT_CUDA_INFO"
	.sectionflags	@""
	.align	4


	//----- nvinfo : EIATTR_CUDA_API_VERSION
	.align		4
        /*0000*/ 	.byte	0x04, 0x37
        /*0002*/ 	.short	(.L_9 - .L_8)
.L_8:
        /*0004*/ 	.word	0x0000007c


	//----- nvinfo : EIATTR_KPARAM_INFO
	.align		4
.L_9:
        /*0008*/ 	.byte	0x04, 0x17
        /*000a*/ 	.short	(.L_11 - .L_10)
.L_10:
        /*000c*/ 	.word	0x00000000
        /*0010*/ 	.short	0x0002
        /*0012*/ 	.short	0x0010
        /*0014*/ 	.byte	0x00, 0xf0, 0x11, 0x00


	//----- nvinfo : EIATTR_KPARAM_INFO
	.align		4
.L_11:
        /*0018*/ 	.byte	0x04, 0x17
        /*001a*/ 	.short	(.L_13 - .L_12)
.L_12:
        /*001c*/ 	.word	0x00000000
        /*0020*/ 	.short	0x0001
        /*0022*/ 	.short	0x0008
        /*0024*/ 	.byte	0x00, 0xf4, 0x21, 0x00


	//----- nvinfo : EIATTR_KPARAM_INFO
	.align		4
.L_13:
        /*0028*/ 	.byte	0x04, 0x17
        /*002a*/ 	.short	(.L_15 - .L_14)
.L_14:
        /*002c*/ 	.word	0x00000000
        /*0030*/ 	.short	0x0000
        /*0032*/ 	.short	0x0000
        /*0034*/ 	.byte	0x00, 0xf4, 0x21, 0x00


	//----- nvinfo : EIATTR_SPARSE_MMA_MASK
	.align		4
.L_15:
        /*0038*/ 	.byte	0x03, 0x50
        /*003a*/ 	.short	0x0000


	//----- nvinfo : EIATTR_MAXREG_COUNT
	.align		4
        /*003c*/ 	.byte	0x03, 0x1b
        /*003e*/ 	.short	0x00ff


	//----- nvinfo : EIATTR_EXIT_INSTR_OFFSETS
	.align		4
        /*0040*/ 	.byte	0x04, 0x1c
        /*0042*/ 	.short	(.L_17 - .L_16)


	//   ....[0]....
.L_16:
        /*0044*/ 	.word	0x000001f0


	//   ....[1]....
        /*0048*/ 	.word	0x00000210


	//----- nvinfo : EIATTR_REQNTID
	.align		4
.L_17:
        /*004c*/ 	.byte	0x04, 0x10
        /*004e*/ 	.short	(.L_19 - .L_18)
.L_18:
        /*0050*/ 	.word	0x00000080
        /*0054*/ 	.word	0x00000001
        /*0058*/ 	.word	0x00000001


	//----- nvinfo : EIATTR_CBANK_PARAM_SIZE
	.align		4
.L_19:
        /*005c*/ 	.byte	0x03, 0x19
        /*005e*/ 	.short	0x0014


	//----- nvinfo : EIATTR_PARAM_CBANK
	.align		4
        /*0060*/ 	.byte	0x04, 0x0a
        /*0062*/ 	.short	(.L_21 - .L_20)
	.align		4
.L_20:
        /*0064*/ 	.word	index@(.nv.constant0.triton_poi_fused_convolution_leaky_relu_7)
        /*0068*/ 	.short	0x0210
        /*006a*/ 	.short	0x0014


	//----- nvinfo : EIATTR_SW_WAR
	.align		4
.L_21:
        /*006c*/ 	.byte	0x04, 0x36
        /*006e*/ 	.short	(.L_23 - .L_22)
.L_22:
        /*0070*/ 	.word	0x00000008
.L_23:


//--------------------- .nv.callgraph             --------------------------
	.section	.nv.callgraph,"",@"SHT_CUDA_CALLGRAPH"
	.align	4
	.sectionentsize	8
	.align		4
        /*0000*/ 	.word	0x00000000
	.align		4
        /*0004*/ 	.word	0xffffffff
	.align		4
        /*0008*/ 	.word	0x00000000
	.align		4
        /*000c*/ 	.word	0xfffffffe
	.align		4
        /*0010*/ 	.word	0x00000000
	.align		4
        /*0014*/ 	.word	0xfffffffd
	.align		4
        /*0018*/ 	.word	0x00000000
	.align		4
        /*001c*/ 	.word	0xfffffffc


//--------------------- .text.triton_poi_fused_convolution_leaky_relu_7 --------------------------
	.section	.text.triton_poi_fused_convolution_leaky_relu_7,"ax",@progbits
	.align	128
        .global         triton_poi_fused_convolution_leaky_relu_7
        .type           triton_poi_fused_convolution_leaky_relu_7,@function
        .size           triton_poi_fused_convolution_leaky_relu_7,(.L_x_1 - triton_poi_fused_convolution_leaky_relu_7)
        .other          triton_poi_fused_convolution_leaky_relu_7,@"STO_CUDA_ENTRY STV_DEFAULT"
triton_poi_fused_convolution_leaky_relu_7:
.text.triton_poi_fused_convolution_leaky_relu_7:
[----:B------:R-:W0:Y:S02]  /*0000*/  LDC R1, c[0x0][0x28] ;  /* 0x00000a00ff017b82 */ /* 0x000e240000000800 */
[----:B------:R-:W1:Y:S01]  /*0010*/  S2R R0, SR_TID.X ;  /* 0x0000000000007919 */ /* 0x000e620000002100 */
[----:B------:R-:W2:Y:S01]  /*0020*/  LDC.64 R2, c[0x0][0x210] ;  /* 0x00008400ff027b82 */ /* 0x000ea20000000a00 */
[----:B------:R-:W-:Y:S01]  /*0030*/  ULDC.64 UR4, c[0x0][0x208] ;  /* 0x0000820000047ab9 */ /* 0x000fe20000000a00 */
[----:B------:R-:W3:Y:S06]  /*0040*/  S2R R7, SR_CTAID.X ;  /* 0x0000000000077919 */ /* 0x000eec0000002500 */
[----:B------:R-:W4:Y:S01]  /*0050*/  LDC.64 R4, c[0x0][0x218] ;  /* 0x00008600ff047b82 */ /* 0x000f220000000a00 */
[----:B-1----:R-:W-:-:S05]  /*0060*/  IMAD.SHL.U32 R0, R0, 0x2, RZ ;  /* 0x0000000200007824 */ /* 0x002fca00078e00ff */
[----:B------:R-:W-:-:S05]  /*0070*/  LOP3.LUT R0, R0, 0xfe, RZ, 0xc0, !PT ;  /* 0x000000fe00007812 */ /* 0x000fca00078ec0ff */
[----:B---3--:R-:W-:-:S04]  /*0080*/  IMAD R7, R7, 0x100, R0 ;  /* 0x0000010007077824 */ /* 0x008fc800078e0200 */
[C---:B------:R-:W-:Y:S01]  /*0090*/  IMAD.HI R0, R7.reuse, 0x38e38e39, RZ ;  /* 0x38e38e3907007827 */ /* 0x040fe200078e02ff */
[----:B------:R-:W-:-:S03]  /*00a0*/  ISETP.GE.AND P2, PT, R7, 0x2400, PT ;  /* 0x000024000700780c */ /* 0x000fc60003f46270 */
[----:B--2---:R-:W-:Y:S01]  /*00b0*/  IMAD.WIDE R2, R7, 0x4, R2 ;  /* 0x0000000407027825 */ /* 0x004fe200078e0202 */
[----:B------:R-:W-:Y:S02]  /*00c0*/  SHF.R.U32.HI R9, RZ, 0x1f, R0 ;  /* 0x0000001fff097819 */ /* 0x000fe40000011600 */
[----:B------:R-:W-:Y:S02]  /*00d0*/  CS2R R6, SRZ ;  /* 0x0000000000067805 */ /* 0x000fe4000001ff00 */
[----:B------:R-:W-:-:S04]  /*00e0*/  LEA.HI.SX32 R9, R0, R9, 0x1d ;  /* 0x0000000900097211 */ /* 0x000fc800078feaff */
[----:B------:R-:W-:Y:S01]  /*00f0*/  SHF.R.S32.HI R0, RZ, 0x1f, R9 ;  /* 0x0000001fff007819 */ /* 0x000fe20000011409 */
[----:B------:R-:W2:Y:S03]  /*0100*/  @!P2 LDG.E.64 R6, desc[UR4][R2.64] ;  /* 0x000000040206a981 */ /* 0x000ea6000c1e1b00 */
[----:B------:R-:W-:-:S04]  /*0110*/  LEA.HI R0, R0, R9, RZ, 0x6 ;  /* 0x0000000900007211 */ /* 0x000fc800078f30ff */
[----:B------:R-:W-:-:S04]  /*0120*/  LOP3.LUT R0, R0, 0xffffffc0, RZ, 0xc0, !PT ;  /* 0xffffffc000007812 */ /* 0x000fc800078ec0ff */
[----:B------:R-:W-:Y:S01]  /*0130*/  IADD3 R9, R9, -R0, RZ ;  /* 0x8000000009097210 */ /* 0x000fe20007ffe0ff */
[----:B------:R-:W-:-:S04]  /*0140*/  HFMA2.MMA R0, -RZ, RZ, 0, 0 ;  /* 0x00000000ff007435 */ /* 0x000fc800000001ff */
[----:B----4-:R-:W-:-:S04]  /*0150*/  IMAD.WIDE R4, R9, 0x4, R4 ;  /* 0x0000000409047825 */ /* 0x010fc800078e0204 */
[----:B------:R-:W-:Y:S02]  /*0160*/  IMAD.MOV.U32 R9, RZ, RZ, RZ ;  /* 0x000000ffff097224 */ /* 0x000fe400078e00ff */
[----:B------:R-:W2:Y:S04]  /*0170*/  @!P2 LDG.E.EL R0, desc[UR4][R4.64] ;  /* 0x000000040400a981 */ /* 0x000ea8000c2e1900 */
[----:B------:R-:W3:Y:S01]  /*0180*/  @!P2 LDG.E.EL R9, desc[UR4][R4.64] ;  /* 0x000000040409a981 */ /* 0x000ee2000c2e1900 */
[----:B--2---:R-:W-:Y:S02]  /*0190*/  FSETP.GT.AND P1, PT, R7, -R0, PT ;  /* 0x800000000700720b */ /* 0x004fe40003f24000 */
[----:B---3--:R-:W-:Y:S01]  /*01a0*/  FSETP.GT.AND P0, PT, R6, -R9, PT ;  /* 0x800000090600720b */ /* 0x008fe20003f04000 */
[----:B------:R-:W-:Y:S01]  /*01b0*/  FADD R6, R9, R6 ;  /* 0x0000000609067221 */ /* 0x000fe20000000000 */
[----:B------:R-:W-:-:S09]  /*01c0*/  FADD R7, R0, R7 ;  /* 0x0000000700077221 */ /* 0x000fd20000000000 */
[----:B------:R-:W-:Y:S02]  /*01d0*/  @!P1 FMUL R7, R7, 0.20000000298023223877 ;  /* 0x3e4ccccd07079820 */ /* 0x000fe40000400000 */
[----:B------:R-:W-:Y:S01]  /*01e0*/  @!P0 FMUL R6, R6, 0.20000000298023223877 ;  /* 0x3e4ccccd06068820 */ /* 0x000fe20000400000 */
[----:B------:R-:W-:Y:S06]  /*01f0*/  @P2 EXIT ;  /* 0x000000000000294d */ /* 0x000fec0003800000 */
[----:B------:R-:W-:Y:S01]  /*0200*/  STG.E.64 desc[UR4][R2.64], R6 ;  /* 0x0000000602007986 */ /* 0x000fe2000c101b04 */
[----:B------:R-:W-:Y:S05]  /*0210*/  EXIT ;  /* 0x000000000000794d */ /* 0x000fea0003800000 */
.L_x_0:
[----:B------:R-:W-:-:S00]  /*0220*/  BRA `(.L_x_0) ;  /* 0xfffffffc00fc7947 */ /* 0x000fc0000383ffff */
[----:B------:R-:W-:-:S00]  /*0230*/  NOP ;  /* 0x0000000000007918 */ /* 0x000fc00000000000 */
        /* <DEDUP_REMOVED lines=12> */
.L_x_1:


//--------------------- .nv.constant0.triton_poi_fused_convolution_leaky_relu_7 --------------------------
	.section	.nv.constant0.triton_poi_fused_convolution_leaky_relu_7,"a",@progbits
	.sectionflags	@""
	.align	4
.nv.constant0.triton_poi_fused_convolution_leaky_relu_7:
	.zero		548
